	.headerflags	@"EF_CUDA_TEXMODE_UNIFIED EF_CUDA_64BIT_ADDRESS EF_CUDA_ACCELERATORS EF_CUDA_SM90 EF_CUDA_VIRTUAL_SM(EF_CUDA_SM90)"
	.elftype	@"ET_EXEC"


//--------------------- .nv.info                  --------------------------
	.section	.nv.info,"",@"SHT_CUDA_INFO"
	.align	4


	//----- nvinfo : EIATTR_REGCOUNT
	.align		4
        /*0000*/ 	.byte	0x04, 0x2f
        /*0002*/ 	.short	(.L_2 - .L_1)
	.align		4
.L_1:
        /*0004*/ 	.word	index@(triton_per_fused__to_copy__unsafe_index_abs_add_arange_clamp_exp_mul_pow_sub_sum_3)
        /*0008*/ 	.word	0x00000018


	//----- nvinfo : EIATTR_MIN_STACK_SIZE
	.align		4
.L_2:
        /*000c*/ 	.byte	0x04, 0x12
        /*000e*/ 	.short	(.L_4 - .L_3)
	.align		4
.L_3:
        /*0010*/ 	.word	index@(triton_per_fused__to_copy__unsafe_index_abs_add_arange_clamp_exp_mul_pow_sub_sum_3)
        /*0014*/ 	.word	0x00000000


	//----- nvinfo : EIATTR_FRAME_SIZE
	.align		4
.L_4:
        /*0018*/ 	.byte	0x04, 0x11
        /*001a*/ 	.short	(.L_6 - .L_5)
	.align		4
.L_5:
        /*001c*/ 	.word	index@(triton_per_fused__to_copy__unsafe_index_abs_add_arange_clamp_exp_mul_pow_sub_sum_3)
        /*0020*/ 	.word	0x00000000


	//----- nvinfo : EIATTR_MIN_STACK_SIZE
	.align		4
.L_6:
        /*0024*/ 	.byte	0x04, 0x12
        /*0026*/ 	.short	(.L_8 - .L_7)
	.align		4
.L_7:
        /*0028*/ 	.word	index@(triton_per_fused__to_copy__unsafe_index_abs_add_arange_clamp_exp_mul_pow_sub_sum_3)
        /*002c*/ 	.word	0x00000000
.L_8:


//--------------------- .nv.info.triton_per_fused__to_copy__unsafe_index_abs_add_arange_clamp_exp_mul_pow_sub_sum_3 --------------------------
	.section	.nv.info.triton_per_fused__to_copy__unsafe_index_abs_add_arange_clamp_exp_mul_pow_sub_sum_3,"",@"SHT_CUDA_INFO"
	.sectionflags	@""
	.align	4


	//----- nvinfo : EIATTR_CUDA_API_VERSION
	.align		4
        /*0000*/ 	.byte	0x04, 0x37
        /*0002*/ 	.short	(.L_10 - .L_9)
.L_9:
        /*0004*/ 	.word	0x0000007c


	//----- nvinfo : EIATTR_KPARAM_INFO
	.align		4
.L_10:
        /*0008*/ 	.byte	0x04, 0x17
        /*000a*/ 	.short	(.L_12 - .L_11)
.L_11:
        /*000c*/ 	.word	0x00000000
        /*0010*/ 	.short	0x0005
        /*0012*/ 	.short	0x0024
        /*0014*/ 	.byte	0x00, 0xf0, 0x11, 0x00


	//----- nvinfo : EIATTR_KPARAM_INFO
	.align		4
.L_12:
        /*0018*/ 	.byte	0x04, 0x17
        /*001a*/ 	.short	(.L_14 - .L_13)
.L_13:
        /*001c*/ 	.word	0x00000000
        /*0020*/ 	.short	0x0004
        /*0022*/ 	.short	0x0020
        /*0024*/ 	.byte	0x00, 0xf0, 0x11, 0x00


	//----- nvinfo : EIATTR_KPARAM_INFO
	.align		4
.L_14:
        /*0028*/ 	.byte	0x04, 0x17
        /*002a*/ 	.short	(.L_16 - .L_15)
.L_15:
        /*002c*/ 	.word	0x00000000
        /*0030*/ 	.short	0x0003
        /*0032*/ 	.short	0x0018
        /*0034*/ 	.byte	0x00, 0xf4, 0x21, 0x00


	//----- nvinfo : EIATTR_KPARAM_INFO
	.align		4
.L_16:
        /*0038*/ 	.byte	0x04, 0x17
        /*003a*/ 	.short	(.L_18 - .L_17)
.L_17:
        /*003c*/ 	.word	0x00000000
        /*0040*/ 	.short	0x0002
        /*0042*/ 	.short	0x0010
        /*0044*/ 	.byte	0x00, 0xf4, 0x21, 0x00


	//----- nvinfo : EIATTR_KPARAM_INFO
	.align		4
.L_18:
        /*0048*/ 	.byte	0x04, 0x17
        /*004a*/ 	.short	(.L_20 - .L_19)
.L_19:
        /*004c*/ 	.word	0x00000000
        /*0050*/ 	.short	0x0001
        /*0052*/ 	.short	0x0008
        /*0054*/ 	.byte	0x00, 0xf4, 0x21, 0x00


	//----- nvinfo : EIATTR_KPARAM_INFO
	.align		4
.L_20:
        /*0058*/ 	.byte	0x04, 0x17
        /*005a*/ 	.short	(.L_22 - .L_21)
.L_21:
        /*005c*/ 	.word	0x00000000
        /*0060*/ 	.short	0x0000
        /*0062*/ 	.short	0x0000
        /*0064*/ 	.byte	0x00, 0xf4, 0x21, 0x00


	//----- nvinfo : EIATTR_SPARSE_MMA_MASK
	.align		4
.L_22:
        /*0068*/ 	.byte	0x03, 0x50
        /*006a*/ 	.short	0x0000


	//----- nvinfo : EIATTR_MAXREG_COUNT
	.align		4
        /*006c*/ 	.byte	0x03, 0x1b
        /*006e*/ 	.short	0x00ff


	//----- nvinfo : EIATTR_COOP_GROUP_MASK_REGIDS
	.align		4
        /*0070*/ 	.byte	0x04, 0x29
        /*0072*/ 	.short	(.L_24 - .L_23)


	//   ....[0]....
.L_23:
        /*0074*/ 	.word	0xffffffff


	//   ....[1]....
        /*0078*/ 	.word	0xffffffff


	//   ....[2]....
        /*007c*/ 	.word	0xffffffff


	//   ....[3]....
        /*0080*/ 	.word	0xffffffff


	//----- nvinfo : EIATTR_COOP_GROUP_INSTR_OFFSETS
	.align		4
.L_24:
        /*0084*/ 	.byte	0x04, 0x28
        /*0086*/ 	.short	(.L_26 - .L_25)


	//   ....[0]....
.L_25:
        /*0088*/ 	.word	0x000007f0


	//   ....[1]....
        /*008c*/ 	.word	0x00000820


	//   ....[2]....
        /*0090*/ 	.word	0x00000840


	//   ....[3]....
        /*0094*/ 	.word	0x00000870


	//----- nvinfo : EIATTR_EXIT_INSTR_OFFSETS
	.align		4
.L_26:
        /*0098*/ 	.byte	0x04, 0x1c
        /*009a*/ 	.short	(.L_28 - .L_27)


	//   ....[0]....
.L_27:
        /*009c*/ 	.word	0x000008d0


	//   ....[1]....
        /*00a0*/ 	.word	0x000008f0


	//----- nvinfo : EIATTR_REQNTID
	.align		4
.L_28:
        /*00a4*/ 	.byte	0x04, 0x10
        /*00a6*/ 	.short	(.L_30 - .L_29)
.L_29:
        /*00a8*/ 	.word	0x00000040
        /*00ac*/ 	.word	0x00000001
        /*00b0*/ 	.word	0x00000001


	//----- nvinfo : EIATTR_CRS_STACK_SIZE
	.align		4
.L_30:
        /*00b4*/ 	.byte	0x04, 0x1e
        /*00b6*/ 	.short	(.L_32 - .L_31)
.L_31:
        /*00b8*/ 	.word	0x00000000


	//----- nvinfo : EIATTR_CBANK_PARAM_SIZE
	.align		4
.L_32:
        /*00bc*/ 	.byte	0x03, 0x19
        /*00be*/ 	.short	0x0028


	//----- nvinfo : EIATTR_PARAM_CBANK
	.align		4
        /*00c0*/ 	.byte	0x04, 0x0a
        /*00c2*/ 	.short	(.L_34 - .L_33)
	.align		4
.L_33:
        /*00c4*/ 	.word	index@(.nv.constant0.triton_per_fused__to_copy__unsafe_index_abs_add_arange_clamp_exp_mul_pow_sub_sum_3)
        /*00c8*/ 	.short	0x0210
        /*00ca*/ 	.short	0x0028


	//----- nvinfo : EIATTR_SW_WAR
	.align		4
.L_34:
        /*00cc*/ 	.byte	0x04, 0x36
        /*00ce*/ 	.short	(.L_36 - .L_35)
.L_35:
        /*00d0*/ 	.word	0x00000008
.L_36:


//--------------------- .nv.callgraph             --------------------------
	.section	.nv.callgraph,"",@"SHT_CUDA_CALLGRAPH"
	.align	4
	.sectionentsize	8
	.align		4
        /*0000*/ 	.word	0x00000000
	.align		4
        /*0004*/ 	.word	0xffffffff
	.align		4
        /*0008*/ 	.word	0x00000000
	.align		4
        /*000c*/ 	.word	0xfffffffe
	.align		4
        /*0010*/ 	.word	0x00000000
	.align		4
        /*0014*/ 	.word	0xfffffffd
	.align		4
        /*0018*/ 	.word	0x00000000
	.align		4
        /*001c*/ 	.word	0xfffffffc


//--------------------- .nv.constant4             --------------------------
	.section	.nv.constant4,"a",@progbits
	.align	8
	.align		8
.nv.constant4:
        /*0000*/ 	.dword	_$_str


//--------------------- .text.triton_per_fused__to_copy__unsafe_index_abs_add_arange_clamp_exp_mul_pow_sub_sum_3 --------------------------
	.section	.text.triton_per_fused__to_copy__unsafe_index_abs_add_arange_clamp_exp_mul_pow_sub_sum_3,"ax",@progbits
	.sectionflags	@"SHF_BARRIERS=1"
	.align	128
        .global         triton_per_fused__to_copy__unsafe_index_abs_add_arange_clamp_exp_mul_pow_sub_sum_3
        .type           triton_per_fused__to_copy__unsafe_index_abs_add_arange_clamp_exp_mul_pow_sub_sum_3,@function
        .size           triton_per_fused__to_copy__unsafe_index_abs_add_arange_clamp_exp_mul_pow_sub_sum_3,(.L_x_3 - triton_per_fused__to_copy__unsafe_index_abs_add_arange_clamp_exp_mul_pow_sub_sum_3)
        .other          triton_per_fused__to_copy__unsafe_index_abs_add_arange_clamp_exp_mul_pow_sub_sum_3,@"STO_CUDA_ENTRY STV_DEFAULT"
triton_per_fused__to_copy__unsafe_index_abs_add_arange_clamp_exp_mul_pow_sub_sum_3:
.text.triton_per_fused__to_copy__unsafe_index_abs_add_arange_clamp_exp_mul_pow_sub_sum_3:
[----:B------:R-:W0:Y:S01]  /*0000*/  LDC R1, c[0x0][0x28] ;  /* 0x00000a00ff017b82 */ /* 0x000e220000000800 */
[----:B------:R-:W1:Y:S07]  /*0010*/  S2R R0, SR_CTAID.X ;  /* 0x0000000000007919 */ /* 0x000e6e0000002500 */
[----:B------:R-:W2:Y:S01]  /*0020*/  LDC.64 R2, c[0x0][0x228] ;  /* 0x00008a00ff027b82 */ /* 0x000ea20000000a00 */
[----:B------:R-:W-:Y:S01]  /*0030*/  HFMA2.MMA R12, -RZ, RZ, 0, 0 ;  /* 0x00000000ff0c7435 */ /* 0x000fe200000001ff */
[----:B------:R-:W-:Y:S01]  /*0040*/  ULDC.64 UR4, c[0x0][0x208] ;  /* 0x0000820000047ab9 */ /* 0x000fe20000000a00 */
[----:B------:R-:W3:Y:S01]  /*0050*/  S2R R18, SR_TID.X ;  /* 0x0000000000127919 */ /* 0x000ee20000002100 */
[----:B-1----:R-:W-:-:S02]  /*0060*/  SHF.R.S32.HI R5, RZ, 0x1f, R0 ;  /* 0x0000001fff057819 */ /* 0x002fc40000011400 */
[----:B------:R-:W-:Y:S02]  /*0070*/  ISETP.GE.AND P1, PT, R0, 0x100, PT ;  /* 0x000001000000780c */ /* 0x000fe40003f26270 */
[CC--:B------:R-:W-:Y:S02]  /*0080*/  LEA.HI R17, R5.reuse, R0.reuse, RZ, 0x4 ;  /* 0x0000000005117211 */ /* 0x0c0fe400078f20ff */
[----:B------:R-:W-:Y:S02]  /*0090*/  LEA.HI R6, R5, R0, RZ, 0x6 ;  /* 0x0000000005067211 */ /* 0x000fe400078f30ff */
[----:B------:R-:W-:Y:S02]  /*00a0*/  LOP3.LUT R17, R17, 0xfffffff0, RZ, 0xc0, !PT ;  /* 0xfffffff011117812 */ /* 0x000fe400078ec0ff */
[----:B---3--:R-:W-:Y:S02]  /*00b0*/  LOP3.LUT R4, R18, 0xf, RZ, 0xc0, !PT ;  /* 0x0000000f12047812 */ /* 0x008fe400078ec0ff */
[----:B------:R-:W-:Y:S01]  /*00c0*/  SHF.L.U32 R6, R6, 0x2, RZ ;  /* 0x0000000206067819 */ /* 0x000fe200000006ff */
[----:B------:R-:W-:-:S03]  /*00d0*/  IMAD.IADD R7, R0, 0x1, -R17 ;  /* 0x0000000100077824 */ /* 0x000fc600078e0a11 */
[----:B------:R-:W-:Y:S02]  /*00e0*/  LOP3.LUT R9, R6, 0xffffff00, RZ, 0xc0, !PT ;  /* 0xffffff0006097812 */ /* 0x000fe400078ec0ff */
[----:B------:R-:W-:-:S05]  /*00f0*/  LEA R4, R7, R4, 0x4 ;  /* 0x0000000407047211 */ /* 0x000fca00078e20ff */
[----:B------:R-:W-:-:S04]  /*0100*/  IMAD.IADD R9, R4, 0x1, R9 ;  /* 0x0000000104097824 */ /* 0x000fc800078e0209 */
[----:B--2---:R-:W-:-:S05]  /*0110*/  IMAD.WIDE R2, R9, 0x4, R2 ;  /* 0x0000000409027825 */ /* 0x004fca00078e0202 */
[----:B------:R1:W2:Y:S01]  /*0120*/  @!P1 LDG.E.EL R12, desc[UR4][R2.64] ;  /* 0x00000004020c9981 */ /* 0x0002a2000c2e1900 */
[----:B------:R-:W-:Y:S01]  /*0130*/  LEA.HI R5, R5, R0, RZ, 0x2 ;  /* 0x0000000005057211 */ /* 0x000fe200078f10ff */
[----:B------:R-:W-:Y:S01]  /*0140*/  IMAD.MOV.U32 R8, RZ, RZ, 0x10 ;  /* 0x00000010ff087424 */ /* 0x000fe200078e00ff */
[----:B------:R-:W-:Y:S01]  /*0150*/  MOV R9, 0x0 ;  /* 0x0000000000097802 */ /* 0x000fe20000000f00 */
[----:B------:R-:W-:Y:S01]  /*0160*/  HFMA2.MMA R15, -RZ, RZ, 0, 0 ;  /* 0x00000000ff0f7435 */ /* 0x000fe200000001ff */
[----:B------:R-:W-:Y:S02]  /*0170*/  SHF.R.S32.HI R4, RZ, 0x2, R5 ;  /* 0x00000002ff047819 */ /* 0x000fe40000011405 */
[----:B------:R-:W-:Y:S02]  /*0180*/  LOP3.LUT R7, R5, 0xfffffffc, RZ, 0xc0, !PT ;  /* 0xfffffffc05077812 */ /* 0x000fe400078ec0ff */
[----:B------:R-:W-:-:S03]  /*0190*/  LEA.HI R5, R4, R4, RZ, 0x2 ;  /* 0x0000000404057211 */ /* 0x000fc600078f10ff */
[----:B------:R-:W-:Y:S01]  /*01a0*/  IMAD.IADD R7, R0, 0x1, -R7 ;  /* 0x0000000100077824 */ /* 0x000fe200078e0a07 */
[----:B------:R-:W-:-:S04]  /*01b0*/  LOP3.LUT R5, R5, 0xfffffffc, RZ, 0xc0, !PT ;  /* 0xfffffffc05057812 */ /* 0x000fc800078ec0ff */
[----:B------:R-:W-:Y:S02]  /*01c0*/  IADD3 R5, R4, -R5, RZ ;  /* 0x8000000504057210 */ /* 0x000fe40007ffe0ff */
[----:B------:R-:W-:Y:S02]  /*01d0*/  VIMNMX R7, RZ, R7, !PT ;  /* 0x00000007ff077248 */ /* 0x000fe40007fe0100 */
[----:B------:R-:W-:Y:S02]  /*01e0*/  VIMNMX R5, RZ, R5, !PT ;  /* 0x00000005ff057248 */ /* 0x000fe40007fe0100 */
[----:B------:R-:W-:Y:S02]  /*01f0*/  I2FP.F32.U32 R10, R7 ;  /* 0x00000007000a7245 */ /* 0x000fe40000201000 */
[----:B------:R-:W-:Y:S02]  /*0200*/  I2FP.F32.U32 R13, R5 ;  /* 0x00000005000d7245 */ /* 0x000fe40000201000 */
[----:B------:R-:W3:Y:S01]  /*0210*/  F2I.TRUNC.NTZ R11, R10 ;  /* 0x0000000a000b7305 */ /* 0x000ee2000020f100 */
[----:B------:R-:W4:Y:S07]  /*0220*/  LDC.64 R4, c[0x0][0x220] ;  /* 0x00008800ff047b82 */ /* 0x000f2e0000000a00 */
[----:B------:R-:W5:Y:S01]  /*0230*/  F2I.TRUNC.NTZ R14, R13 ;  /* 0x0000000d000e7305 */ /* 0x000f62000020f100 */
[----:B---3--:R-:W-:-:S02]  /*0240*/  ISETP.LT.U32.AND P0, PT, R11, 0x2, PT ;  /* 0x000000020b00780c */ /* 0x008fc40003f01070 */
[----:B-1----:R-:W-:-:S04]  /*0250*/  SHF.R.S32.HI R2, RZ, 0x1f, R11 ;  /* 0x0000001fff027819 */ /* 0x002fc8000001140b */
[----:B------:R-:W-:Y:S02]  /*0260*/  ISETP.LT.AND.EX P0, PT, R2, RZ, PT, P0 ;  /* 0x000000ff0200720c */ /* 0x000fe40003f01300 */
[----:B-----5:R-:W-:Y:S02]  /*0270*/  VIMNMX R3, R14, 0x2, PT ;  /* 0x000000020e037848 */ /* 0x020fe40003fe0100 */
[----:B------:R-:W-:Y:S02]  /*0280*/  SEL R16, R2, RZ, P0 ;  /* 0x000000ff02107207 */ /* 0x000fe40000000000 */
[----:B------:R-:W-:Y:S01]  /*0290*/  SEL R7, R11, 0x2, P0 ;  /* 0x000000020b077807 */ /* 0x000fe20000000000 */
[----:B------:R-:W-:Y:S01]  /*02a0*/  IMAD.WIDE R8, R3, 0x10, R8 ;  /* 0x0000001003087825 */ /* 0x000fe200078e0208 */
[----:B------:R-:W-:Y:S01]  /*02b0*/  SHF.L.U32 R20, R14, 0x2, RZ ;  /* 0x000000020e147819 */ /* 0x000fe200000006ff */
[----:B------:R-:W1:Y:S01]  /*02c0*/  LDC.64 R2, c[0x0][0x220] ;  /* 0x00008800ff027b82 */ /* 0x000e620000000a00 */
[----:B----4-:R-:W-:-:S02]  /*02d0*/  LEA R6, P2, R7, R4, 0x2 ;  /* 0x0000000407067211 */ /* 0x010fc400078410ff */
[----:B------:R-:W-:Y:S02]  /*02e0*/  IADD3 R4, P0, R8, R4, RZ ;  /* 0x0000000408047210 */ /* 0x000fe40007f1e0ff */
[----:B------:R-:W-:Y:S01]  /*02f0*/  LEA.HI.X R7, R7, R5, R16, 0x2, P2 ;  /* 0x0000000507077211 */ /* 0x000fe200010f1410 */
[----:B------:R-:W-:Y:S01]  /*0300*/  IMAD.MOV.U32 R16, RZ, RZ, RZ ;  /* 0x000000ffff107224 */ /* 0x000fe200078e00ff */
[----:B------:R-:W-:Y:S02]  /*0310*/  IADD3 R8, P2, R8, R6, RZ ;  /* 0x0000000608087210 */ /* 0x000fe40007f5e0ff */
[----:B------:R-:W-:Y:S02]  /*0320*/  IADD3.X R5, R9, R5, RZ, P0, !PT ;  /* 0x0000000509057210 */ /* 0x000fe400007fe4ff */
[----:B------:R-:W-:Y:S01]  /*0330*/  IADD3 R21, R20, R17, R11 ;  /* 0x0000001114157210 */ /* 0x000fe20007ffe00b */
[----:B------:R-:W-:Y:S02]  /*0340*/  IMAD.X R9, R9, 0x1, R7, P2 ;  /* 0x0000000109097824 */ /* 0x000fe400010e0607 */
[----:B------:R-:W-:-:S04]  /*0350*/  IMAD.WIDE R4, R11, 0x4, R4 ;  /* 0x000000040b047825 */ /* 0x000fc800078e0204 */
[----:B------:R-:W-:-:S04]  /*0360*/  IMAD.WIDE R6, R20, 0x4, R6 ;  /* 0x0000000414067825 */ /* 0x000fc800078e0206 */
[----:B------:R-:W-:-:S04]  /*0370*/  IMAD.WIDE R8, R17, 0x4, R8 ;  /* 0x0000000411087825 */ /* 0x000fc800078e0208 */
[----:B-1----:R-:W-:Y:S01]  /*0380*/  IMAD.WIDE R20, R21, 0x4, R2 ;  /* 0x0000000415147825 */ /* 0x002fe200078e0202 */
[----:B------:R-:W-:Y:S01]  /*0390*/  CS2R R2, SRZ ;  /* 0x0000000000027805 */ /* 0x000fe2000001ff00 */
[----:B------:R1:W3:Y:S02]  /*03a0*/  @!P1 LDG.E.EL R16, desc[UR4][R8.64+0x4] ;  /* 0x0000040408109981 */ /* 0x0002e4000c2e1900 */
[----:B------:R-:W-:-:S03]  /*03b0*/  IMAD.WIDE R4, R17, 0x4, R4 ;  /* 0x0000000411047825 */ /* 0x000fc600078e0204 */
[----:B------:R-:W4:Y:S01]  /*03c0*/  @!P1 LDG.E.EL R2, desc[UR4][R20.64] ;  /* 0x0000000414029981 */ /* 0x000f22000c2e1900 */
[----:B------:R-:W-:-:S03]  /*03d0*/  IMAD.WIDE R6, R17, 0x4, R6 ;  /* 0x0000000411067825 */ /* 0x000fc600078e0206 */
[----:B------:R-:W3:Y:S04]  /*03e0*/  @!P1 LDG.E.EL R15, desc[UR4][R4.64] ;  /* 0x00000004040f9981 */ /* 0x000ee8000c2e1900 */
[----:B------:R5:W4:Y:S01]  /*03f0*/  @!P1 LDG.E.EL R3, desc[UR4][R6.64+0x4] ;  /* 0x0000040406039981 */ /* 0x000b22000c2e1900 */
[----:B-1----:R-:W-:Y:S01]  /*0400*/  HFMA2.MMA R9, -RZ, RZ, 1.3056640625, -1.8671875 ;  /* 0x3d39bf78ff097435 */ /* 0x002fe200000001ff */
[----:B0----5:R-:W-:Y:S02]  /*0410*/  MOV R7, 0x3e800000 ;  /* 0x3e80000000077802 */ /* 0x021fe40000000f00 */
[----:B------:R-:W-:Y:S02]  /*0420*/  I2FP.F32.S32 R11, R11 ;  /* 0x0000000b000b7245 */ /* 0x000fe40000201400 */
[----:B------:R-:W-:-:S03]  /*0430*/  I2FP.F32.S32 R14, R14 ;  /* 0x0000000e000e7245 */ /* 0x000fc60000201400 */
[----:B------:R-:W-:Y:S01]  /*0440*/  FADD.SAT R11, R10, -R11 ;  /* 0x8000000b0a0b7221 */ /* 0x000fe20000002000 */
[----:B------:R-:W-:Y:S01]  /*0450*/  BSSY B0, `(.L_x_0) ;  /* 0x0000029000007945 */ /* 0x000fe20003800000 */
[----:B------:R-:W-:Y:S01]  /*0460*/  FADD.SAT R14, R13, -R14 ;  /* 0x8000000e0d0e7221 */ /* 0x000fe20000002000 */
[----:B--2---:R-:W-:-:S05]  /*0470*/  SEL R12, R12, RZ, !P1 ;  /* 0x000000ff0c0c7207 */ /* 0x004fca0004800000 */
[----:B------:R-:W-:-:S05]  /*0480*/  FMUL R17, R12, 1.4426950216293334961 ;  /* 0x3fb8aa3b0c117820 */ /* 0x000fca0000400000 */
[----:B------:R-:W-:-:S13]  /*0490*/  FSETP.GEU.AND P0, PT, R17, -126, PT ;  /* 0xc2fc00001100780b */ /* 0x000fda0003f0e000 */
[----:B------:R-:W-:-:S04]  /*04a0*/  @!P0 FMUL R17, R17, 0.5 ;  /* 0x3f00000011118820 */ /* 0x000fc80000400000 */
[----:B------:R-:W0:Y:S02]  /*04b0*/  MUFU.EX2 R8, R17 ;  /* 0x0000001100087308 */ /* 0x000e240000000800 */
[----:B0-----:R-:W-:-:S04]  /*04c0*/  @!P0 FMUL R8, R8, R8 ;  /* 0x0000000808088220 */ /* 0x001fc80000400000 */
[----:B------:R-:W-:-:S05]  /*04d0*/  FADD.FTZ.RZ R4, R8, 1 ;  /* 0x3f80000008047421 */ /* 0x000fca000001c000 */
[----:B------:R-:W-:-:S04]  /*04e0*/  IADD3 R4, R4, -0x3f400000, RZ ;  /* 0xc0c0000004047810 */ /* 0x000fc80007ffe0ff */
[----:B------:R-:W-:-:S04]  /*04f0*/  LOP3.LUT R5, R4, 0xff800000, RZ, 0xc0, !PT ;  /* 0xff80000004057812 */ /* 0x000fc800078ec0ff */
[----:B------:R-:W-:Y:S01]  /*0500*/  IADD3 R6, -R5, 0x40800000, RZ ;  /* 0x4080000005067810 */ /* 0x000fe20007ffe1ff */
[----:B------:R-:W-:-:S04]  /*0510*/  IMAD.IADD R4, R8, 0x1, -R5 ;  /* 0x0000000108047824 */ /* 0x000fc800078e0a05 */
[----:B------:R-:W-:-:S04]  /*0520*/  FFMA.FTZ R7, R6, R7, -1 ;  /* 0xbf80000006077423 */ /* 0x000fc80000010007 */
[----:B------:R-:W-:-:S04]  /*0530*/  FADD R4, R4, R7 ;  /* 0x0000000704047221 */ /* 0x000fc80000000000 */
[----:B------:R-:W-:-:S04]  /*0540*/  FFMA.FTZ R7, R4, -R9, 0.10546888411045074463 ;  /* 0x3dd8001204077423 */ /* 0x000fc80000010809 */
[----:B------:R-:W-:-:S04]  /*0550*/  FFMA.FTZ R7, R4, R7, -0.13229703903198242188 ;  /* 0xbe0778e004077423 */ /* 0x000fc80000010007 */
[----:B------:R-:W-:-:S04]  /*0560*/  FFMA.FTZ R7, R4, R7, 0.14491446316242218018 ;  /* 0x3e14647504077423 */ /* 0x000fc80000010007 */
[----:B------:R-:W-:-:S04]  /*0570*/  FFMA.FTZ R7, R4, R7, -0.16641564667224884033 ;  /* 0xbe2a68dd04077423 */ /* 0x000fc80000010007 */
[----:B------:R-:W-:-:S04]  /*0580*/  FFMA.FTZ R7, R4, R7, 0.19988867640495300293 ;  /* 0x3e4caf9e04077423 */ /* 0x000fc80000010007 */
[----:B------:R-:W-:Y:S01]  /*0590*/  FFMA.FTZ R7, R4, R7, -0.25000196695327758789 ;  /* 0xbe80004204077423 */ /* 0x000fe20000010007 */
[----:B------:R-:W-:-:S03]  /*05a0*/  ISETP.GE.U32.AND P2, PT, R8, 0x7f800000, PT ;  /* 0x7f8000000800780c */ /* 0x000fc60003f46070 */
[----:B------:R-:W-:Y:S01]  /*05b0*/  FFMA.FTZ R7, R4, R7, 0.33333510160446166992 ;  /* 0x3eaaaae604077423 */ /* 0x000fe20000010007 */
[----:B------:R-:W-:-:S03]  /*05c0*/  I2FP.F32.S32 R5, R5 ;  /* 0x0000000500057245 */ /* 0x000fc60000201400 */
[----:B------:R-:W-:Y:S01]  /*05d0*/  FFMA.FTZ R7, R4, R7, -0.5 ;  /* 0xbf00000004077423 */ /* 0x000fe20000010007 */
[--C-:B---3--:R-:W-:Y:S01]  /*05e0*/  FADD R16, R16, -R15.reuse ;  /* 0x8000000f10107221 */ /* 0x108fe20000000000 */
[--C-:B----4-:R-:W-:Y:S02]  /*05f0*/  FADD R3, R3, -R2.reuse ;  /* 0x8000000203037221 */ /* 0x110fe40000000000 */
[C---:B------:R-:W-:Y:S01]  /*0600*/  FMUL R7, R4.reuse, R7 ;  /* 0x0000000704077220 */ /* 0x040fe20000400000 */
[C---:B------:R-:W-:Y:S01]  /*0610*/  FFMA R16, R11.reuse, R16, R15 ;  /* 0x000000100b107223 */ /* 0x040fe2000000000f */
[----:B------:R-:W-:Y:S01]  /*0620*/  FFMA R3, R11, R3, R2 ;  /* 0x000000030b037223 */ /* 0x000fe20000000002 */
[----:B------:R-:W-:Y:S01]  /*0630*/  FMUL R5, R5, 1.1920928955078125e-07 ;  /* 0x3400000005057820 */ /* 0x000fe20000400000 */
[----:B------:R-:W-:Y:S01]  /*0640*/  FFMA.FTZ R4, R4, R7, R4 ;  /* 0x0000000704047223 */ /* 0x000fe20000010004 */
[----:B------:R-:W-:Y:S01]  /*0650*/  FSETP.GT.AND P0, PT, R12, 20, PT ;  /* 0x41a000000c00780b */ /* 0x000fe20003f04000 */
[----:B------:R-:W-:-:S02]  /*0660*/  FADD R16, -R3, R16 ;  /* 0x0000001003107221 */ /* 0x000fc40000000100 */
[----:B------:R-:W-:Y:S01]  /*0670*/  FFMA.FTZ R5, R5, 0.69314718246459960938, R4 ;  /* 0x3f31721805057823 */ /* 0x000fe20000010004 */
[----:B------:R-:W-:Y:S09]  /*0680*/  @!P2 BRA `(.L_x_1) ;  /* 0x000000000014a947 */ /* 0x000ff20003800000 */
[C---:B------:R-:W-:Y:S02]  /*0690*/  ISETP.GE.AND P2, PT, R8.reuse, -0x407fffff, PT ;  /* 0xbf8000010800780c */ /* 0x040fe40003f46270 */
[----:B------:R-:W-:-:S11]  /*06a0*/  FSETP.NEU.AND P3, PT, R8, RZ, PT ;  /* 0x000000ff0800720b */ /* 0x000fd60003f6d000 */
[----:B------:R-:W-:-:S05]  /*06b0*/  @P2 MOV R7, 0x7f800000 ;  /* 0x7f80000000072802 */ /* 0x000fca0000000f00 */
[----:B------:R-:W-:-:S05]  /*06c0*/  @P2 FFMA.FTZ R5, R8, R7, +INF ;  /* 0x7f80000008052423 */ /* 0x000fca0000010007 */
[----:B------:R-:W-:-:S07]  /*06d0*/  FSEL R5, R5, -RZ, P3 ;  /* 0x800000ff05057208 */ /* 0x000fce0001800000 */
.L_x_1:
[----:B------:R-:W-:Y:S05]  /*06e0*/  BSYNC B0 ;  /* 0x0000000000007941 */ /* 0x000fea0003800000 */
.L_x_0:
[----:B------:R-:W-:Y:S01]  /*06f0*/  FSEL R5, R12, R5, P0 ;  /* 0x000000050c057208 */ /* 0x000fe20000000000 */
[----:B------:R-:W-:Y:S01]  /*0700*/  FFMA R11, R16, R14, R3 ;  /* 0x0000000e100b7223 */ /* 0x000fe20000000003 */
[----:B------:R-:W-:Y:S03]  /*0710*/  BAR.SYNC.DEFER_BLOCKING 0x0 ;  /* 0x0000000000007b1d */ /* 0x000fe60000010000 */
[----:B------:R-:W-:-:S04]  /*0720*/  FADD R5, -R11, R5 ;  /* 0x000000050b057221 */ /* 0x000fc80000000100 */
[----:B------:R-:W-:-:S04]  /*0730*/  FMUL R2, R5, R5 ;  /* 0x0000000505027220 */ /* 0x000fc80000400000 */
[----:B------:R-:W-:-:S04]  /*0740*/  FMUL R2, R2, -300 ;  /* 0xc396000002027820 */ /* 0x000fc80000400000 */
[----:B------:R-:W-:-:S05]  /*0750*/  FMUL R4, R2, 1.4426950216293334961 ;  /* 0x3fb8aa3b02047820 */ /* 0x000fca0000400000 */
[----:B------:R-:W-:-:S13]  /*0760*/  FSETP.GEU.AND P0, PT, R4, -126, PT ;  /* 0xc2fc00000400780b */ /* 0x000fda0003f0e000 */
[----:B------:R-:W-:-:S04]  /*0770*/  @!P0 FMUL R4, R4, 0.5 ;  /* 0x3f00000004048820 */ /* 0x000fc80000400000 */
[----:B------:R-:W0:Y:S02]  /*0780*/  MUFU.EX2 R2, R4 ;  /* 0x0000000400027308 */ /* 0x000e240000000800 */
[----:B0-----:R-:W-:Y:S01]  /*0790*/  @!P0 FMUL R2, R2, R2 ;  /* 0x0000000202028220 */ /* 0x001fe20000400000 */
[----:B------:R-:W-:-:S03]  /*07a0*/  LOP3.LUT P0, RZ, R18, 0x3f, RZ, 0xc0, !PT ;  /* 0x0000003f12ff7812 */ /* 0x000fc6000780c0ff */
[----:B------:R-:W-:Y:S01]  /*07b0*/  FMUL R2, R5, R2 ;  /* 0x0000000205027220 */ /* 0x000fe20000400000 */
[----:B------:R-:W-:Y:S01]  /*07c0*/  ISETP.LT.AND P0, PT, R0, 0x100, !P0 ;  /* 0x000001000000780c */ /* 0x000fe20004701270 */
[----:B------:R-:W0:Y:S03]  /*07d0*/  LDC.64 R4, c[0x0][0x218] ;  /* 0x00008600ff047b82 */ /* 0x000e260000000a00 */
[----:B------:R-:W-:-:S05]  /*07e0*/  FSEL R6, R2, RZ, !P1 ;  /* 0x000000ff02067208 */ /* 0x000fca0004800000 */
[----:B------:R-:W1:Y:S01]  /*07f0*/  SHFL.BFLY PT, R3, R6, 0x8, 0x1f ;  /* 0x0d001f0006037f89 */ /* 0x000e6200000e0000 */
[----:B0-----:R-:W-:-:S04]  /*0800*/  IMAD.WIDE R4, R0, 0x4, R4 ;  /* 0x0000000400047825 */ /* 0x001fc800078e0204 */
[----:B-1----:R-:W-:-:S05]  /*0810*/  FADD R7, R6, R3 ;  /* 0x0000000306077221 */ /* 0x002fca0000000000 */
[----:B------:R-:W0:Y:S02]  /*0820*/  SHFL.BFLY PT, R2, R7, 0x4, 0x1f ;  /* 0x0c801f0007027f89 */ /* 0x000e2400000e0000 */
[----:B0-----:R-:W-:-:S05]  /*0830*/  FADD R8, R7, R2 ;  /* 0x0000000207087221 */ /* 0x001fca0000000000 */
[----:B------:R-:W0:Y:S02]  /*0840*/  SHFL.BFLY PT, R3, R8, 0x2, 0x1f ;  /* 0x0c401f0008037f89 */ /* 0x000e2400000e0000 */
[----:B0-----:R-:W-:Y:S02]  /*0850*/  FADD R9, R8, R3 ;  /* 0x0000000308097221 */ /* 0x001fe40000000000 */
[----:B------:R-:W0:Y:S03]  /*0860*/  LDC.64 R2, c[0x0][0x210] ;  /* 0x00008400ff027b82 */ /* 0x000e260000000a00 */
[----:B------:R-:W1:Y:S01]  /*0870*/  SHFL.BFLY PT, R10, R9, 0x1, 0x1f ;  /* 0x0c201f00090a7f89 */ /* 0x000e6200000e0000 */
[----:B0-----:R-:W-:-:S04]  /*0880*/  IMAD.WIDE R2, R0, 0x4, R2 ;  /* 0x0000000400027825 */ /* 0x001fc800078e0202 */
[----:B-1----:R-:W-:Y:S01]  /*0890*/  FADD R10, R9, R10 ;  /* 0x0000000a090a7221 */ /* 0x002fe20000000000 */
[----:B------:R0:W-:Y:S03]  /*08a0*/  @P0 STG.E desc[UR4][R2.64], R11 ;  /* 0x0000000b02000986 */ /* 0x0001e6000c101904 */
[----:B------:R-:W-:Y:S01]  /*08b0*/  FADD R7, R11, R10 ;  /* 0x0000000a0b077221 */ /* 0x000fe20000000000 */
[----:B------:R-:W-:Y:S06]  /*08c0*/  BAR.SYNC.DEFER_BLOCKING 0x0 ;  /* 0x0000000000007b1d */ /* 0x000fec0000010000 */
[----:B0-----:R-:W-:Y:S05]  /*08d0*/  @!P0 EXIT ;  /* 0x000000000000894d */ /* 0x001fea0003800000 */
[----:B------:R-:W-:Y:S01]  /*08e0*/  STG.E desc[UR4][R4.64], R7 ;  /* 0x0000000704007986 */ /* 0x000fe2000c101904 */
[----:B------:R-:W-:Y:S05]  /*08f0*/  EXIT ;  /* 0x000000000000794d */ /* 0x000fea0003800000 */
.L_x_2:
[----:B------:R-:W-:-:S00]  /*0900*/  BRA `(.L_x_2) ;  /* 0xfffffffc00fc7947 */ /* 0x000fc0000383ffff */
[----:B------:R-:W-:-:S00]  /*0910*/  NOP ;  /* 0x0000000000007918 */ /* 0x000fc00000000000 */
        /* <DEDUP_REMOVED lines=14> */
.L_x_3:


//--------------------- .nv.global.init           --------------------------
	.section	.nv.global.init,"aw",@progbits
.nv.global.init:
	.type		_$_str,@object
	.size		_$_str,(.L_0 - _$_str)
_$_str:
        /*0000*/ 	.byte	0x5f, 0x5f, 0x43, 0x55, 0x44, 0x41, 0x5f, 0x46, 0x54, 0x5a, 0x00
.L_0:


//--------------------- .nv.constant0.triton_per_fused__to_copy__unsafe_index_abs_add_arange_clamp_exp_mul_pow_sub_sum_3 --------------------------
	.section	.nv.constant0.triton_per_fused__to_copy__unsafe_index_abs_add_arange_clamp_exp_mul_pow_sub_sum_3,"a",@progbits
	.sectionflags	@""
	.align	4
.nv.constant0.triton_per_fused__to_copy__unsafe_index_abs_add_arange_clamp_exp_mul_pow_sub_sum_3:
	.zero		568
